//
// Generated by NVIDIA NVVM Compiler
//
// Compiler Build ID: CL-36424714
// Cuda compilation tools, release 13.0, V13.0.88
// Based on NVVM 20.0.0
//

.version 9.0
.target sm_100
.address_size 64

	// .globl	dumb_fill

.visible .entry dumb_fill(
	.param .u32 dumb_fill_param_0,
	.param .u64 .ptr .align 1 dumb_fill_param_1
)
{
	.reg .pred 	%p<2>;
	.reg .b32 	%r<6>;
	.reg .b64 	%rd<5>;
	.reg .b64 	%fd<4>;

	ld.param.u32 	%r2, [dumb_fill_param_0];
	ld.param.u64 	%rd1, [dumb_fill_param_1];
	mov.u32 	%r3, %ctaid.x;
	mov.u32 	%r4, %ntid.x;
	mov.u32 	%r5, %tid.x;
	mad.lo.s32 	%r1, %r3, %r4, %r5;
	setp.ge.s32 	%p1, %r1, %r2;
	@%p1 bra 	$L__BB0_2;
	cvta.to.global.u64 	%rd2, %rd1;
	cvt.rn.f64.s32 	%fd1, %r1;
	add.f64 	%fd2, %fd1, 0d4059000000000000;
	rcp.rn.f64 	%fd3, %fd2;
	mul.wide.s32 	%rd3, %r1, 8;
	add.s64 	%rd4, %rd2, %rd3;
	st.global.f64 	[%rd4], %fd3;
$L__BB0_2:
	ret;

}


// ===== COMPILED SASS (sm_100) =====

	.target	sm_100

	.elftype	@"ET_EXEC"


//--------------------- .note.nv.tkinfo           --------------------------
	.section	.note.nv.tkinfo,"",@"SHT_NOTE"
	.sectionflags	@"SHF_NOTE_NV_TKINFO"
	.tkinfo
        /*0018*/ 	.word	0x00000002
        /*0030*/ 	.string	""
        /*0030*/ 	.string	"ptxas"
        /*0030*/ 	.string	"Cuda compilation tools, release 13.0, V13.0.88"
        /*0030*/ 	.string	"Build cuda_13.0.r13.0/compiler.36424714_0"
        /*0030*/ 	.string	"-arch sm_100 -m 64 "



//--------------------- .note.nv.cuinfo           --------------------------
	.section	.note.nv.cuinfo,"",@"SHT_NOTE"
	.sectionflags	@"SHF_NOTE_NV_CUINFO"
        /*0018*/ 	.short	0x0002
        /*001a*/ 	.short	0x0064
        /*001c*/ 	.short	0x0082
	.zero		2


//--------------------- .nv.info                  --------------------------
	.section	.nv.info,"",@"SHT_CUDA_INFO"
	.align	4


	//----- nvinfo : EIATTR_REGCOUNT
	.align		4
        /*0000*/ 	.byte	0x04, 0x2f
        /*0002*/ 	.short	(.L_1 - .L_0)
	.align		4
.L_0:
        /*0004*/ 	.word	index@(dumb_fill)
        /*0008*/ 	.word	0x0000000e


	//----- nvinfo : EIATTR_FRAME_SIZE
	.align		4
.L_1:
        /*000c*/ 	.byte	0x04, 0x11
        /*000e*/ 	.short	(.L_3 - .L_2)
	.align		4
.L_2:
        /*0010*/ 	.word	index@($__internal_0_$__cuda_sm20_dblrcp_rn_slowpath_v3)
        /*0014*/ 	.word	0x00000000


	//----- nvinfo : EIATTR_FRAME_SIZE
	.align		4
.L_3:
        /*0018*/ 	.byte	0x04, 0x11
        /*001a*/ 	.short	(.L_5 - .L_4)
	.align		4
.L_4:
        /*001c*/ 	.word	index@(dumb_fill)
        /*0020*/ 	.word	0x00000000


	//----- nvinfo : EIATTR_MIN_STACK_SIZE
	.align		4
.L_5:
        /*0024*/ 	.byte	0x04, 0x12
        /*0026*/ 	.short	(.L_7 - .L_6)
	.align		4
.L_6:
        /*0028*/ 	.word	index@(dumb_fill)
        /*002c*/ 	.word	0x00000000
.L_7:


//--------------------- .nv.compat                --------------------------
	.section	.nv.compat,"",@"SHT_CUDA_COMPAT_INFO"
	.align	4
        /*0000*/ 	.byte	0x02, 0x09, 0x00, 0x00, 0x02, 0x02, 0x01, 0x00, 0x02, 0x05, 0x05, 0x00, 0x03, 0x07, 0x01, 0x01
        /*0010*/ 	.byte	0x02, 0x03, 0x00, 0x00, 0x02, 0x06, 0x01, 0x00, 0x04, 0x0b, 0x08, 0x00, 0x01, 0x00, 0x00, 0x00
        /*0020*/ 	.byte	0x00, 0x00, 0x00, 0x00


//--------------------- .nv.info.dumb_fill        --------------------------
	.section	.nv.info.dumb_fill,"",@"SHT_CUDA_INFO"
	.sectionflags	@""
	.align	4


	//----- nvinfo : EIATTR_CUDA_API_VERSION
	.align		4
        /*0000*/ 	.byte	0x04, 0x37
        /*0002*/ 	.short	(.L_9 - .L_8)
.L_8:
        /*0004*/ 	.word	0x00000082


	//----- nvinfo : EIATTR_KPARAM_INFO
	.align		4
.L_9:
        /*0008*/ 	.byte	0x04, 0x17
        /*000a*/ 	.short	(.L_11 - .L_10)
.L_10:
        /*000c*/ 	.word	0x00000000
        /*0010*/ 	.short	0x0001
        /*0012*/ 	.short	0x0008
        /*0014*/ 	.byte	0x00, 0xf5, 0x21, 0x00


	//----- nvinfo : EIATTR_KPARAM_INFO
	.align		4
.L_11:
        /*0018*/ 	.byte	0x04, 0x17
        /*001a*/ 	.short	(.L_13 - .L_12)
.L_12:
        /*001c*/ 	.word	0x00000000
        /*0020*/ 	.short	0x0000
        /*0022*/ 	.short	0x0000
        /*0024*/ 	.byte	0x00, 0xf0, 0x11, 0x00


	//----- nvinfo : EIATTR_SPARSE_MMA_MASK
	.align		4
.L_13:
        /*0028*/ 	.byte	0x03, 0x50
        /*002a*/ 	.short	0x0000


	//----- nvinfo : EIATTR_MAXREG_COUNT
	.align		4
        /*002c*/ 	.byte	0x03, 0x1b
        /*002e*/ 	.short	0x00ff


	//----- nvinfo : EIATTR_MERCURY_ISA_VERSION
	.align		4
        /*0030*/ 	.byte	0x03, 0x5f
        /*0032*/ 	.short	0x0101


	//----- nvinfo : EIATTR_VRC_CTA_INIT_COUNT
	.align		4
        /*0034*/ 	.byte	0x02, 0x4a
	.zero		1
	.zero		1


	//----- nvinfo : EIATTR_EXIT_INSTR_OFFSETS
	.align		4
        /*0038*/ 	.byte	0x04, 0x1c
        /*003a*/ 	.short	(.L_15 - .L_14)


	//   ....[0]....
.L_14:
        /*003c*/ 	.word	0x00000070


	//   ....[1]....
        /*0040*/ 	.word	0x000001d0


	//----- nvinfo : EIATTR_CRS_STACK_SIZE
	.align		4
.L_15:
        /*0044*/ 	.byte	0x04, 0x1e
        /*0046*/ 	.short	(.L_17 - .L_16)
.L_16:
        /*0048*/ 	.word	0x00000000


	//----- nvinfo : EIATTR_CBANK_PARAM_SIZE
	.align		4
.L_17:
        /*004c*/ 	.byte	0x03, 0x19
        /*004e*/ 	.short	0x0010


	//----- nvinfo : EIATTR_PARAM_CBANK
	.align		4
        /*0050*/ 	.byte	0x04, 0x0a
        /*0052*/ 	.short	(.L_19 - .L_18)
	.align		4
.L_18:
        /*0054*/ 	.word	index@(.nv.constant0.dumb_fill)
        /*0058*/ 	.short	0x0380
        /*005a*/ 	.short	0x0010


	//----- nvinfo : EIATTR_SW_WAR
	.align		4
.L_19:
        /*005c*/ 	.byte	0x04, 0x36
        /*005e*/ 	.short	(.L_21 - .L_20)
.L_20:
        /*0060*/ 	.word	0x00000008
.L_21:


//--------------------- .nv.callgraph             --------------------------
	.section	.nv.callgraph,"",@"SHT_CUDA_CALLGRAPH"
	.align	4
	.sectionentsize	8
	.align		4
        /*0000*/ 	.word	0x00000000
	.align		4
        /*0004*/ 	.word	0xffffffff
	.align		4
        /*0008*/ 	.word	0x00000000
	.align		4
        /*000c*/ 	.word	0xfffffffe
	.align		4
        /*0010*/ 	.word	0x00000000
	.align		4
        /*0014*/ 	.word	0xfffffffd
	.align		4
        /*0018*/ 	.word	0x00000000
	.align		4
        /*001c*/ 	.word	0xfffffffc


//--------------------- .text.dumb_fill           --------------------------
	.section	.text.dumb_fill,"ax",@progbits
	.align	128
        .global         dumb_fill
        .type           dumb_fill,@function
        .size           dumb_fill,(.L_x_7 - dumb_fill)
        .other          dumb_fill,@"STO_CUDA_ENTRY STV_DEFAULT"
dumb_fill:
.text.dumb_fill:
[----:B------:R-:W-:Y:S01]  /*0000*/  LDC R1, c[0x0][0x37c] ;  /* 0x0000df00ff017b82 */ /* 0x000fe20000000800 */
[----:B------:R-:W0:Y:S07]  /*0010*/  S2R R3, SR_TID.X ;  /* 0x0000000000037919 */ /* 0x000e2e0000002100 */
[----:B------:R-:W0:Y:S01]  /*0020*/  S2UR UR4, SR_CTAID.X ;  /* 0x00000000000479c3 */ /* 0x000e220000002500 */
[----:B------:R-:W1:Y:S07]  /*0030*/  LDCU UR5, c[0x0][0x380] ;  /* 0x00007000ff0577ac */ /* 0x000e6e0008000800 */
[----:B------:R-:W0:Y:S02]  /*0040*/  LDC R0, c[0x0][0x360] ;  /* 0x0000d800ff007b82 */ /* 0x000e240000000800 */
[----:B0-----:R-:W-:-:S05]  /*0050*/  IMAD R0, R0, UR4, R3 ;  /* 0x0000000400007c24 */ /* 0x001fca000f8e0203 */
[----:B-1----:R-:W-:-:S13]  /*0060*/  ISETP.GE.AND P0, PT, R0, UR5, PT ;  /* 0x0000000500007c0c */ /* 0x002fda000bf06270 */
[----:B------:R-:W-:Y:S05]  /*0070*/  @P0 EXIT ;  /* 0x000000000000094d */ /* 0x000fea0003800000 */
[----:B------:R-:W0:Y:S01]  /*0080*/  I2F.F64 R2, R0 ;  /* 0x0000000000027312 */ /* 0x000e220000201c00 */
[----:B------:R-:W1:Y:S01]  /*0090*/  LDCU.64 UR4, c[0x0][0x358] ;  /* 0x00006b00ff0477ac */ /* 0x000e620008000a00 */
[----:B------:R-:W-:Y:S01]  /*00a0*/  BSSY.RECONVERGENT B0, `(.L_x_0) ;  /* 0x000000f000007945 */ /* 0x000fe20003800200 */
[----:B0-----:R-:W-:-:S06]  /*00b0*/  DADD R4, R2, 100 ;  /* 0x4059000002047429 */ /* 0x001fcc0000000000 */
[----:B------:R-:W0:Y:S04]  /*00c0*/  MUFU.RCP64H R3, R5 ;  /* 0x0000000500037308 */ /* 0x000e280000001800 */
[----:B------:R-:W-:-:S05]  /*00d0*/  VIADD R2, R5, 0x300402 ;  /* 0x0030040205027836 */ /* 0x000fca0000000000 */
[----:B------:R-:W-:Y:S01]  /*00e0*/  FSETP.GEU.AND P0, PT, |R2|, 5.8789094863358348022e-39, PT ;  /* 0x004004020200780b */ /* 0x000fe20003f0e200 */
[----:B0-----:R-:W-:-:S08]  /*00f0*/  DFMA R6, -R4, R2, 1 ;  /* 0x3ff000000406742b */ /* 0x001fd00000000102 */
[----:B------:R-:W-:-:S08]  /*0100*/  DFMA R6, R6, R6, R6 ;  /* 0x000000060606722b */ /* 0x000fd00000000006 */
[----:B------:R-:W-:-:S08]  /*0110*/  DFMA R6, R2, R6, R2 ;  /* 0x000000060206722b */ /* 0x000fd00000000002 */
[----:B------:R-:W-:-:S08]  /*0120*/  DFMA R8, -R4, R6, 1 ;  /* 0x3ff000000408742b */ /* 0x000fd00000000106 */
[----:B------:R-:W-:Y:S01]  /*0130*/  DFMA R6, R6, R8, R6 ;  /* 0x000000080606722b */ /* 0x000fe20000000006 */
[----:B-1----:R-:W-:Y:S10]  /*0140*/  @P0 BRA `(.L_x_1) ;  /* 0x0000000000100947 */ /* 0x002ff40003800000 */
[----:B------:R-:W-:-:S05]  /*0150*/  LOP3.LUT R2, R5, 0x7fffffff, RZ, 0xc0, !PT ;  /* 0x7fffffff05027812 */ /* 0x000fca00078ec0ff */
[----:B------:R-:W-:Y:S01]  /*0160*/  VIADD R8, R2, 0xfff00000 ;  /* 0xfff0000002087836 */ /* 0x000fe20000000000 */
[----:B------:R-:W-:-:S07]  /*0170*/  MOV R2, 0x190 ;  /* 0x0000019000027802 */ /* 0x000fce0000000f00 */
[----:B------:R-:W-:Y:S05]  /*0180*/  CALL.REL.NOINC `($__internal_0_$__cuda_sm20_dblrcp_rn_slowpath_v3) ;  /* 0x0000000000147944 */ /* 0x000fea0003c00000 */
.L_x_1:
[----:B------:R-:W-:Y:S05]  /*0190*/  BSYNC.RECONVERGENT B0 ;  /* 0x0000000000007941 */ /* 0x000fea0003800200 */
.L_x_0:
[----:B------:R-:W0:Y:S02]  /*01a0*/  LDC.64 R2, c[0x0][0x388] ;  /* 0x0000e200ff027b82 */ /* 0x000e240000000a00 */
[----:B0-----:R-:W-:-:S05]  /*01b0*/  IMAD.WIDE R2, R0, 0x8, R2 ;  /* 0x0000000800027825 */ /* 0x001fca00078e0202 */
[----:B------:R-:W-:Y:S01]  /*01c0*/  STG.E.64 desc[UR4][R2.64], R6 ;  /* 0x0000000602007986 */ /* 0x000fe2000c101b04 */
[----:B------:R-:W-:Y:S05]  /*01d0*/  EXIT ;  /* 0x000000000000794d */ /* 0x000fea0003800000 */
        .weak           $__internal_0_$__cuda_sm20_dblrcp_rn_slowpath_v3
        .type           $__internal_0_$__cuda_sm20_dblrcp_rn_slowpath_v3,@function
        .size           $__internal_0_$__cuda_sm20_dblrcp_rn_slowpath_v3,(.L_x_7 - $__internal_0_$__cuda_sm20_dblrcp_rn_slowpath_v3)
$__internal_0_$__cuda_sm20_dblrcp_rn_slowpath_v3:
[----:B------:R-:W-:Y:S01]  /*01e0*/  DSETP.GTU.AND P0, PT, |R4|, +INF , PT ;  /* 0x7ff000000400742a */ /* 0x000fe20003f0c200 */
[----:B------:R-:W-:-:S13]  /*01f0*/  BSSY.RECONVERGENT B1, `(.L_x_2) ;  /* 0x0000023000017945 */ /* 0x000fda0003800200 */
[----:B------:R-:W-:Y:S05]  /*0200*/  @P0 BRA `(.L_x_3) ;  /* 0x00000000007c0947 */ /* 0x000fea0003800000 */
[----:B------:R-:W-:-:S05]  /*0210*/  LOP3.LUT R3, R5, 0x7fffffff, RZ, 0xc0, !PT ;  /* 0x7fffffff05037812 */ /* 0x000fca00078ec0ff */
[----:B------:R-:W-:-:S05]  /*0220*/  VIADD R6, R3, 0xffffffff ;  /* 0xffffffff03067836 */ /* 0x000fca0000000000 */
[----:B------:R-:W-:-:S13]  /*0230*/  ISETP.GE.U32.AND P0, PT, R6, 0x7fefffff, PT ;  /* 0x7fefffff0600780c */ /* 0x000fda0003f06070 */
[----:B------:R-:W-:Y:S01]  /*0240*/  @P0 LOP3.LUT R7, R5, 0x7ff00000, RZ, 0x3c, !PT ;  /* 0x7ff0000005070812 */ /* 0x000fe200078e3cff */
[----:B------:R-:W-:Y:S01]  /*0250*/  @P0 IMAD.MOV.U32 R6, RZ, RZ, RZ ;  /* 0x000000ffff060224 */ /* 0x000fe200078e00ff */
[----:B------:R-:W-:Y:S06]  /*0260*/  @P0 BRA `(.L_x_4) ;  /* 0x00000000006c0947 */ /* 0x000fec0003800000 */
[----:B------:R-:W-:-:S13]  /*0270*/  ISETP.GE.U32.AND P0, PT, R3, 0x1000001, PT ;  /* 0x010000010300780c */ /* 0x000fda0003f06070 */
[----:B------:R-:W-:Y:S05]  /*0280*/  @!P0 BRA `(.L_x_5) ;  /* 0x0000000000348947 */ /* 0x000fea0003800000 */
[----:B------:R-:W-:Y:S01]  /*0290*/  IADD3 R7, PT, PT, R5, -0x3fe00000, RZ ;  /* 0xc020000005077810 */ /* 0x000fe20007ffe0ff */
[----:B------:R-:W-:-:S03]  /*02a0*/  IMAD.MOV.U32 R6, RZ, RZ, R4 ;  /* 0x000000ffff067224 */ /* 0x000fc600078e0004 */
[----:B------:R-:W0:Y:S03]  /*02b0*/  MUFU.RCP64H R9, R7 ;  /* 0x0000000700097308 */ /* 0x000e260000001800 */
[----:B0-----:R-:W-:-:S08]  /*02c0*/  DFMA R10, -R6, R8, 1 ;  /* 0x3ff00000060a742b */ /* 0x001fd00000000108 */
[----:B------:R-:W-:-:S08]  /*02d0*/  DFMA R10, R10, R10, R10 ;  /* 0x0000000a0a0a722b */ /* 0x000fd0000000000a */
[----:B------:R-:W-:-:S08]  /*02e0*/  DFMA R10, R8, R10, R8 ;  /* 0x0000000a080a722b */ /* 0x000fd00000000008 */
[----:B------:R-:W-:-:S08]  /*02f0*/  DFMA R8, -R6, R10, 1 ;  /* 0x3ff000000608742b */ /* 0x000fd0000000010a */
[----:B------:R-:W-:-:S08]  /*0300*/  DFMA R8, R10, R8, R10 ;  /* 0x000000080a08722b */ /* 0x000fd0000000000a */
[----:B------:R-:W-:-:S08]  /*0310*/  DMUL R8, R8, 2.2250738585072013831e-308 ;  /* 0x0010000008087828 */ /* 0x000fd00000000000 */
[----:B------:R-:W-:-:S08]  /*0320*/  DFMA R4, -R4, R8, 1 ;  /* 0x3ff000000404742b */ /* 0x000fd00000000108 */
[----:B------:R-:W-:-:S08]  /*0330*/  DFMA R4, R4, R4, R4 ;  /* 0x000000040404722b */ /* 0x000fd00000000004 */
[----:B------:R-:W-:Y:S01]  /*0340*/  DFMA R6, R8, R4, R8 ;  /* 0x000000040806722b */ /* 0x000fe20000000008 */
[----:B------:R-:W-:Y:S10]  /*0350*/  BRA `(.L_x_4) ;  /* 0x0000000000307947 */ /* 0x000ff40003800000 */
.L_x_5:
[----:B------:R-:W-:Y:S01]  /*0360*/  DMUL R4, R4, 8.11296384146066816958e+31 ;  /* 0x4690000004047828 */ /* 0x000fe20000000000 */
[----:B------:R-:W-:-:S05]  /*0370*/  IMAD.MOV.U32 R6, RZ, RZ, R8 ;  /* 0x000000ffff067224 */ /* 0x000fca00078e0008 */
[----:B------:R-:W0:Y:S02]  /*0380*/  MUFU.RCP64H R7, R5 ;  /* 0x0000000500077308 */ /* 0x000e240000001800 */
[----:B0-----:R-:W-:-:S08]  /*0390*/  DFMA R8, -R4, R6, 1 ;  /* 0x3ff000000408742b */ /* 0x001fd00000000106 */
[----:B------:R-:W-:-:S08]  /*03a0*/  DFMA R8, R8, R8, R8 ;  /* 0x000000080808722b */ /* 0x000fd00000000008 */
[----:B------:R-:W-:-:S08]  /*03b0*/  DFMA R8, R6, R8, R6 ;  /* 0x000000080608722b */ /* 0x000fd00000000006 */
[----:B------:R-:W-:-:S08]  /*03c0*/  DFMA R6, -R4, R8, 1 ;  /* 0x3ff000000406742b */ /* 0x000fd00000000108 */
[----:B------:R-:W-:-:S08]  /*03d0*/  DFMA R6, R8, R6, R8 ;  /* 0x000000060806722b */ /* 0x000fd00000000008 */
[----:B------:R-:W-:Y:S01]  /*03e0*/  DMUL R6, R6, 8.11296384146066816958e+31 ;  /* 0x4690000006067828 */ /* 0x000fe20000000000 */
[----:B------:R-:W-:Y:S10]  /*03f0*/  BRA `(.L_x_4) ;  /* 0x0000000000087947 */ /* 0x000ff40003800000 */
.L_x_3:
[----:B------:R-:W-:Y:S02]  /*0400*/  LOP3.LUT R7, R5, 0x80000, RZ, 0xfc, !PT ;  /* 0x0008000005077812 */ /* 0x000fe400078efcff */
[----:B------:R-:W-:-:S07]  /*0410*/  MOV R6, R4 ;  /* 0x0000000400067202 */ /* 0x000fce0000000f00 */
.L_x_4:
[----:B------:R-:W-:Y:S05]  /*0420*/  BSYNC.RECONVERGENT B1 ;  /* 0x0000000000017941 */ /* 0x000fea0003800200 */
.L_x_2:
[----:B------:R-:W-:-:S04]  /*0430*/  IMAD.MOV.U32 R3, RZ, RZ, 0x0 ;  /* 0x00000000ff037424 */ /* 0x000fc800078e00ff */
[----:B------:R-:W-:Y:S05]  /*0440*/  RET.REL.NODEC R2 `(dumb_fill) ;  /* 0xfffffff802ec7950 */ /* 0x000fea0003c3ffff */
.L_x_6:
[----:B------:R-:W-:-:S00]  /*0450*/  BRA `(.L_x_6) ;  /* 0xfffffffc00fc7947 */ /* 0x000fc0000383ffff */
[----:B------:R-:W-:-:S00]  /*0460*/  NOP ;  /* 0x0000000000007918 */ /* 0x000fc00000000000 */
        /* <DEDUP_REMOVED lines=9> */
.L_x_7:


//--------------------- .nv.shared.reserved.0     --------------------------
	.section	.nv.shared.reserved.0,"aw",@nobits
	.weak		__nv_reservedSMEM_offset_0_alias
	.size		__nv_reservedSMEM_offset_0_alias, 0, 64
	.other		__nv_reservedSMEM_offset_0_alias,@"STO_CUDA_RESERVED_SHARED STV_DEFAULT"
__nv_reservedSMEM_offset_0_alias:
	.zero		0
	.zero		64


//--------------------- .nv.constant0.dumb_fill   --------------------------
	.section	.nv.constant0.dumb_fill,"a",@progbits
	.sectionflags	@""
	.align	4
.nv.constant0.dumb_fill:
	.zero		912


//--------------------- SYMBOLS --------------------------

	.type		.nv.reservedSmem.offset0,@object
	.size		.nv.reservedSmem.offset0,0x4
